	.headerflags	@"EF_CUDA_TEXMODE_UNIFIED EF_CUDA_64BIT_ADDRESS EF_CUDA_ACCELERATORS EF_CUDA_SM90 EF_CUDA_VIRTUAL_SM(EF_CUDA_SM90)"
	.elftype	@"ET_EXEC"


//--------------------- .nv.info                  --------------------------
	.section	.nv.info,"",@"SHT_CUDA_INFO"
	.align	4


	//----- nvinfo : EIATTR_REGCOUNT
	.align		4
        /*0000*/ 	.byte	0x04, 0x2f
        /*0002*/ 	.short	(.L_3 - .L_2)
	.align		4
.L_2:
        /*0004*/ 	.word	index@(triton_poi_fused__native_batch_norm_legit_no_training_add_2)
        /*0008*/ 	.word	0x00000040


	//----- nvinfo : EIATTR_MIN_STACK_SIZE
	.align		4
.L_3:
        /*000c*/ 	.byte	0x04, 0x12
        /*000e*/ 	.short	(.L_5 - .L_4)
	.align		4
.L_4:
        /*0010*/ 	.word	index@(triton_poi_fused__native_batch_norm_legit_no_training_add_2)
        /*0014*/ 	.word	0x00000000


	//----- nvinfo : EIATTR_FRAME_SIZE
	.align		4
.L_5:
        /*0018*/ 	.byte	0x04, 0x11
        /*001a*/ 	.short	(.L_7 - .L_6)
	.align		4
.L_6:
        /*001c*/ 	.word	index@(triton_poi_fused__native_batch_norm_legit_no_training_add_2)
        /*0020*/ 	.word	0x00000000


	//----- nvinfo : EIATTR_MIN_STACK_SIZE
	.align		4
.L_7:
        /*0024*/ 	.byte	0x04, 0x12
        /*0026*/ 	.short	(.L_9 - .L_8)
	.align		4
.L_8:
        /*0028*/ 	.word	index@(triton_poi_fused__native_batch_norm_legit_no_training_add_2)
        /*002c*/ 	.word	0x00000000
.L_9:


//--------------------- .nv.info.triton_poi_fused__native_batch_norm_legit_no_training_add_2 --------------------------
	.section	.nv.info.triton_poi_fused__native_batch_norm_legit_no_training_add_2,"",@"SHT_CUDA_INFO"
	.sectionflags	@""
	.align	4


	//----- nvinfo : EIATTR_CUDA_API_VERSION
	.align		4
        /*0000*/ 	.byte	0x04, 0x37
        /*0002*/ 	.short	(.L_11 - .L_10)
.L_10:
        /*0004*/ 	.word	0x0000007c


	//----- nvinfo : EIATTR_KPARAM_INFO
	.align		4
.L_11:
        /*0008*/ 	.byte	0x04, 0x17
        /*000a*/ 	.short	(.L_13 - .L_12)
.L_12:
        /*000c*/ 	.word	0x00000000
        /*0010*/ 	.short	0x0008
        /*0012*/ 	.short	0x003c
        /*0014*/ 	.byte	0x00, 0xf0, 0x11, 0x00


	//----- nvinfo : EIATTR_KPARAM_INFO
	.align		4
.L_13:
        /*0018*/ 	.byte	0x04, 0x17
        /*001a*/ 	.short	(.L_15 - .L_14)
.L_14:
        /*001c*/ 	.word	0x00000000
        /*0020*/ 	.short	0x0007
        /*0022*/ 	.short	0x0038
        /*0024*/ 	.byte	0x00, 0xf0, 0x11, 0x00


	//----- nvinfo : EIATTR_KPARAM_INFO
	.align		4
.L_15:
        /*0028*/ 	.byte	0x04, 0x17
        /*002a*/ 	.short	(.L_17 - .L_16)
.L_16:
        /*002c*/ 	.word	0x00000000
        /*0030*/ 	.short	0x0006
        /*0032*/ 	.short	0x0030
        /*0034*/ 	.byte	0x00, 0xf4, 0x21, 0x00


	//----- nvinfo : EIATTR_KPARAM_INFO
	.align		4
.L_17:
        /*0038*/ 	.byte	0x04, 0x17
        /*003a*/ 	.short	(.L_19 - .L_18)
.L_18:
        /*003c*/ 	.word	0x00000000
        /*0040*/ 	.short	0x0005
        /*0042*/ 	.short	0x0028
        /*0044*/ 	.byte	0x00, 0xf4, 0x21, 0x00


	//----- nvinfo : EIATTR_KPARAM_INFO
	.align		4
.L_19:
        /*0048*/ 	.byte	0x04, 0x17
        /*004a*/ 	.short	(.L_21 - .L_20)
.L_20:
        /*004c*/ 	.word	0x00000000
        /*0050*/ 	.short	0x0004
        /*0052*/ 	.short	0x0020
        /*0054*/ 	.byte	0x00, 0xf4, 0x21, 0x00


	//----- nvinfo : EIATTR_KPARAM_INFO
	.align		4
.L_21:
        /*0058*/ 	.byte	0x04, 0x17
        /*005a*/ 	.short	(.L_23 - .L_22)
.L_22:
        /*005c*/ 	.word	0x00000000
        /*0060*/ 	.short	0x0003
        /*0062*/ 	.short	0x0018
        /*0064*/ 	.byte	0x00, 0xf4, 0x21, 0x00


	//----- nvinfo : EIATTR_KPARAM_INFO
	.align		4
.L_23:
        /*0068*/ 	.byte	0x04, 0x17
        /*006a*/ 	.short	(.L_25 - .L_24)
.L_24:
        /*006c*/ 	.word	0x00000000
        /*0070*/ 	.short	0x0002
        /*0072*/ 	.short	0x0010
        /*0074*/ 	.byte	0x00, 0xf4, 0x21, 0x00


	//----- nvinfo : EIATTR_KPARAM_INFO
	.align		4
.L_25:
        /*0078*/ 	.byte	0x04, 0x17
        /*007a*/ 	.short	(.L_27 - .L_26)
.L_26:
        /*007c*/ 	.word	0x00000000
        /*0080*/ 	.short	0x0001
        /*0082*/ 	.short	0x0008
        /*0084*/ 	.byte	0x00, 0xf4, 0x21, 0x00


	//----- nvinfo : EIATTR_KPARAM_INFO
	.align		4
.L_27:
        /*0088*/ 	.byte	0x04, 0x17
        /*008a*/ 	.short	(.L_29 - .L_28)
.L_28:
        /*008c*/ 	.word	0x00000000
        /*0090*/ 	.short	0x0000
        /*0092*/ 	.short	0x0000
        /*0094*/ 	.byte	0x00, 0xf4, 0x21, 0x00


	//----- nvinfo : EIATTR_SPARSE_MMA_MASK
	.align		4
.L_29:
        /*0098*/ 	.byte	0x03, 0x50
        /*009a*/ 	.short	0x0000


	//----- nvinfo : EIATTR_MAXREG_COUNT
	.align		4
        /*009c*/ 	.byte	0x03, 0x1b
        /*009e*/ 	.short	0x00ff


	//----- nvinfo : EIATTR_EXIT_INSTR_OFFSETS
	.align		4
        /*00a0*/ 	.byte	0x04, 0x1c
        /*00a2*/ 	.short	(.L_31 - .L_30)


	//   ....[0]....
.L_30:
        /*00a4*/ 	.word	0x000010d0


	//   ....[1]....
        /*00a8*/ 	.word	0x00001120


	//----- nvinfo : EIATTR_REQNTID
	.align		4
.L_31:
        /*00ac*/ 	.byte	0x04, 0x10
        /*00ae*/ 	.short	(.L_33 - .L_32)
.L_32:
        /*00b0*/ 	.word	0x00000100
        /*00b4*/ 	.word	0x00000001
        /*00b8*/ 	.word	0x00000001


	//----- nvinfo : EIATTR_CBANK_PARAM_SIZE
	.align		4
.L_33:
        /*00bc*/ 	.byte	0x03, 0x19
        /*00be*/ 	.short	0x0040


	//----- nvinfo : EIATTR_PARAM_CBANK
	.align		4
        /*00c0*/ 	.byte	0x04, 0x0a
        /*00c2*/ 	.short	(.L_35 - .L_34)
	.align		4
.L_34:
        /*00c4*/ 	.word	index@(.nv.constant0.triton_poi_fused__native_batch_norm_legit_no_training_add_2)
        /*00c8*/ 	.short	0x0210
        /*00ca*/ 	.short	0x0040


	//----- nvinfo : EIATTR_SW_WAR
	.align		4
.L_35:
        /*00cc*/ 	.byte	0x04, 0x36
        /*00ce*/ 	.short	(.L_37 - .L_36)
.L_36:
        /*00d0*/ 	.word	0x00000008
.L_37:


//--------------------- .nv.callgraph             --------------------------
	.section	.nv.callgraph,"",@"SHT_CUDA_CALLGRAPH"
	.align	4
	.sectionentsize	8
	.align		4
        /*0000*/ 	.word	0x00000000
	.align		4
        /*0004*/ 	.word	0xffffffff
	.align		4
        /*0008*/ 	.word	0x00000000
	.align		4
        /*000c*/ 	.word	0xfffffffe
	.align		4
        /*0010*/ 	.word	0x00000000
	.align		4
        /*0014*/ 	.word	0xfffffffd
	.align		4
        /*0018*/ 	.word	0x00000000
	.align		4
        /*001c*/ 	.word	0xfffffffc


//--------------------- .nv.constant4             --------------------------
	.section	.nv.constant4,"a",@progbits
	.align	8
	.align		8
.nv.constant4:
        /*0000*/ 	.dword	_$_str
	.align		8
        /*0008*/ 	.dword	_$_str_$_2


//--------------------- .text.triton_poi_fused__native_batch_norm_legit_no_training_add_2 --------------------------
	.section	.text.triton_poi_fused__native_batch_norm_legit_no_training_add_2,"ax",@progbits
	.sectionflags	@"SHF_BARRIERS=1"
	.align	128
        .global         triton_poi_fused__native_batch_norm_legit_no_training_add_2
        .type           triton_poi_fused__native_batch_norm_legit_no_training_add_2,@function
        .size           triton_poi_fused__native_batch_norm_legit_no_training_add_2,(.L_x_1 - triton_poi_fused__native_batch_norm_legit_no_training_add_2)
        .other          triton_poi_fused__native_batch_norm_legit_no_training_add_2,@"STO_CUDA_ENTRY STV_DEFAULT"
triton_poi_fused__native_batch_norm_legit_no_training_add_2:
.text.triton_poi_fused__native_batch_norm_legit_no_training_add_2:
[----:B------:R-:W0:Y:S01]  /*0000*/  LDC R1, c[0x0][0x28] ;  /* 0x00000a00ff017b82 */ /* 0x000e220000000800 */
[----:B------:R-:W1:Y:S07]  /*0010*/  S2R R48, SR_CTAID.X ;  /* 0x0000000000307919 */ /* 0x000e6e0000002500 */
[----:B------:R-:W2:Y:S01]  /*0020*/  LDC.64 R4, c[0x0][0x218] ;  /* 0x00008600ff047b82 */ /* 0x000ea20000000a00 */
[----:B------:R-:W-:Y:S02]  /*0030*/  CS2R R40, SRZ ;  /* 0x0000000000287805 */ /* 0x000fe4000001ff00 */
[----:B------:R-:W-:Y:S01]  /*0040*/  CS2R R42, SRZ ;  /* 0x00000000002a7805 */ /* 0x000fe2000001ff00 */
[----:B------:R-:W3:Y:S01]  /*0050*/  S2R R0, SR_TID.X ;  /* 0x0000000000007919 */ /* 0x000ee20000002100 */
[----:B------:R-:W-:Y:S01]  /*0060*/  ULDC.64 UR6, c[0x0][0x208] ;  /* 0x0000820000067ab9 */ /* 0x000fe20000000a00 */
[----:B------:R-:W4:Y:S02]  /*0070*/  S2R R50, SR_CTAID.Y ;  /* 0x0000000000327919 */ /* 0x000f240000002600 */
[----:B------:R-:W5:Y:S08]  /*0080*/  LDC.64 R14, c[0x0][0x220] ;  /* 0x00008800ff0e7b82 */ /* 0x000f700000000a00 */
[----:B------:R-:W2:Y:S01]  /*0090*/  LDC.64 R18, c[0x0][0x228] ;  /* 0x00008a00ff127b82 */ /* 0x000ea20000000a00 */
[----:B------:R-:W-:-:S02]  /*00a0*/  CS2R R36, SRZ ;  /* 0x0000000000247805 */ /* 0x000fc4000001ff00 */
[----:B------:R-:W-:Y:S02]  /*00b0*/  CS2R R38, SRZ ;  /* 0x0000000000267805 */ /* 0x000fe4000001ff00 */
[----:B------:R-:W-:Y:S02]  /*00c0*/  CS2R R32, SRZ ;  /* 0x0000000000207805 */ /* 0x000fe4000001ff00 */
[----:B------:R-:W-:Y:S02]  /*00d0*/  CS2R R34, SRZ ;  /* 0x0000000000227805 */ /* 0x000fe4000001ff00 */
[----:B------:R-:W-:Y:S02]  /*00e0*/  CS2R R44, SRZ ;  /* 0x00000000002c7805 */ /* 0x000fe4000001ff00 */
[----:B------:R-:W-:Y:S02]  /*00f0*/  CS2R R46, SRZ ;  /* 0x00000000002e7805 */ /* 0x000fe4000001ff00 */
[----:B------:R-:W-:-:S02]  /*0100*/  CS2R R28, SRZ ;  /* 0x00000000001c7805 */ /* 0x000fc4000001ff00 */
[----:B------:R-:W-:Y:S01]  /*0110*/  CS2R R30, SRZ ;  /* 0x00000000001e7805 */ /* 0x000fe2000001ff00 */
[----:B------:R-:W2:Y:S01]  /*0120*/  LDC.64 R20, c[0x0][0x210] ;  /* 0x00008400ff147b82 */ /* 0x000ea20000000a00 */
[----:B-1----:R-:W-:Y:S02]  /*0130*/  SHF.L.U32 R48, R48, 0x6, RZ ;  /* 0x0000000630307819 */ /* 0x002fe400000006ff */
[----:B---3--:R-:W-:Y:S02]  /*0140*/  SHF.L.U32 R3, R0, 0x2, RZ ;  /* 0x0000000200037819 */ /* 0x008fe400000006ff */
[----:B------:R-:W-:Y:S02]  /*0150*/  SHF.R.U32.HI R6, RZ, 0x4, R0 ;  /* 0x00000004ff067819 */ /* 0x000fe40000011600 */
[----:B------:R-:W-:Y:S02]  /*0160*/  LOP3.LUT R8, R48, 0x3c, R3, 0xf8, !PT ;  /* 0x0000003c30087812 */ /* 0x000fe400078ef803 */
[----:B----4-:R-:W-:-:S02]  /*0170*/  SHF.L.U32 R2, R50, 0x6, RZ ;  /* 0x0000000632027819 */ /* 0x010fc400000006ff */
[----:B------:R-:W-:Y:S01]  /*0180*/  SGXT.U32 R3, R6, 0x4 ;  /* 0x000000040603781a */ /* 0x000fe20000000000 */
[C---:B-----5:R-:W-:Y:S01]  /*0190*/  IMAD.WIDE R14, R8.reuse, 0x4, R14 ;  /* 0x00000004080e7825 */ /* 0x060fe200078e020e */
[----:B------:R-:W-:Y:S02]  /*01a0*/  ISETP.GE.AND P3, PT, R8, 0x2d8, PT ;  /* 0x000002d80800780c */ /* 0x000fe40003f66270 */
[----:B------:R-:W-:Y:S02]  /*01b0*/  LOP3.LUT R6, R2, 0x10, R3, 0xfe, !PT ;  /* 0x0000001002067812 */ /* 0x000fe400078efe03 */
[----:B------:R-:W-:Y:S02]  /*01c0*/  LOP3.LUT R17, R2, R3, RZ, 0xfc, !PT ;  /* 0x0000000302117212 */ /* 0x000fe400078efcff */
[----:B------:R-:W-:Y:S02]  /*01d0*/  LOP3.LUT R25, R2, 0x20, R3, 0xfe, !PT ;  /* 0x0000002002197812 */ /* 0x000fe400078efe03 */
[----:B------:R-:W-:Y:S01]  /*01e0*/  LOP3.LUT R23, R2, 0x30, R3, 0xfe, !PT ;  /* 0x0000003002177812 */ /* 0x000fe200078efe03 */
[--C-:B------:R-:W-:Y:S01]  /*01f0*/  IMAD R3, R6, 0x2d8, R8.reuse ;  /* 0x000002d806037824 */ /* 0x100fe200078e0208 */
[----:B------:R-:W-:Y:S01]  /*0200*/  SHF.L.U32 R49, R0, 0x2, RZ ;  /* 0x0000000200317819 */ /* 0x000fe200000006ff */
[----:B------:R-:W-:-:S02]  /*0210*/  IMAD R17, R17, 0x2d8, R8 ;  /* 0x000002d811117824 */ /* 0x000fc400078e0208 */
[----:B--2---:R-:W-:Y:S01]  /*0220*/  IMAD.WIDE R6, R3, 0x4, R4 ;  /* 0x0000000403067825 */ /* 0x004fe200078e0204 */
[----:B------:R-:W-:Y:S01]  /*0230*/  LOP3.LUT R51, R48, 0x3c, R49, 0xf8, !PT ;  /* 0x0000003c30337812 */ /* 0x000fe200078ef831 */
[----:B------:R-:W2:Y:S02]  /*0240*/  @!P3 LDG.E.EL.128 R44, desc[UR6][R14.64] ;  /* 0x000000060e2cb981 */ /* 0x000ea4000c2e1d00 */
[--C-:B------:R-:W-:Y:S02]  /*0250*/  IMAD R25, R25, 0x2d8, R8.reuse ;  /* 0x000002d819197824 */ /* 0x100fe400078e0208 */
[----:B------:R-:W-:Y:S01]  /*0260*/  IMAD R23, R23, 0x2d8, R8 ;  /* 0x000002d817177824 */ /* 0x000fe200078e0208 */
[----:B------:R1:W2:Y:S01]  /*0270*/  @!P3 LDG.E.EL.128 R40, desc[UR6][R6.64] ;  /* 0x000000060628b981 */ /* 0x0002a2000c2e1d00 */
[----:B------:R-:W-:-:S04]  /*0280*/  IMAD.WIDE R8, R25, 0x4, R4 ;  /* 0x0000000419087825 */ /* 0x000fc800078e0204 */
[--C-:B------:R-:W-:Y:S01]  /*0290*/  IMAD.WIDE R12, R23, 0x4, R4.reuse ;  /* 0x00000004170c7825 */ /* 0x100fe200078e0204 */
[----:B------:R3:W4:Y:S03]  /*02a0*/  @!P3 LDG.E.EL.128 R36, desc[UR6][R8.64] ;  /* 0x000000060824b981 */ /* 0x000726000c2e1d00 */
[----:B------:R-:W-:Y:S01]  /*02b0*/  IMAD.WIDE R10, R17, 0x4, R4 ;  /* 0x00000004110a7825 */ /* 0x000fe200078e0204 */
[----:B------:R-:W-:Y:S02]  /*02c0*/  CS2R R4, SRZ ;  /* 0x0000000000047805 */ /* 0x000fe4000001ff00 */
[----:B-1----:R-:W-:Y:S01]  /*02d0*/  CS2R R6, SRZ ;  /* 0x0000000000067805 */ /* 0x002fe2000001ff00 */
[----:B------:R-:W5:Y:S01]  /*02e0*/  @!P3 LDG.E.EL.128 R32, desc[UR6][R12.64] ;  /* 0x000000060c20b981 */ /* 0x000f62000c2e1d00 */
[----:B0-----:R-:W-:-:S03]  /*02f0*/  IMAD.WIDE R18, R51, 0x4, R18 ;  /* 0x0000000433127825 */ /* 0x001fc600078e0212 */
[----:B------:R0:W4:Y:S04]  /*0300*/  @!P3 LDG.E.EL.128 R28, desc[UR6][R10.64] ;  /* 0x000000060a1cb981 */ /* 0x000128000c2e1d00 */
[----:B------:R1:W4:Y:S01]  /*0310*/  @!P3 LDG.E.EL.128 R4, desc[UR6][R18.64] ;  /* 0x000000061204b981 */ /* 0x000322000c2e1d00 */
[--C-:B------:R-:W-:Y:S02]  /*0320*/  IMAD.WIDE R52, R3, 0x4, R20.reuse ;  /* 0x0000000403347825 */ /* 0x100fe400078e0214 */
[----:B------:R-:W1:Y:S01]  /*0330*/  LDC.64 R2, c[0x0][0x230] ;  /* 0x00008c00ff027b82 */ /* 0x000e620000000a00 */
[----:B---3--:R-:W-:Y:S01]  /*0340*/  CS2R R8, SRZ ;  /* 0x0000000000087805 */ /* 0x008fe2000001ff00 */
[----:B------:R-:W-:Y:S01]  /*0350*/  IMAD.WIDE R26, R17, 0x4, R20 ;  /* 0x00000004111a7825 */ /* 0x000fe200078e0214 */
[----:B0-----:R-:W-:-:S02]  /*0360*/  CS2R R10, SRZ ;  /* 0x00000000000a7805 */ /* 0x001fc4000001ff00 */
[----:B------:R-:W-:Y:S01]  /*0370*/  CS2R R16, SRZ ;  /* 0x0000000000107805 */ /* 0x000fe2000001ff00 */
[----:B------:R-:W-:Y:S01]  /*0380*/  IMAD.WIDE R24, R25, 0x4, R20 ;  /* 0x0000000419187825 */ /* 0x000fe200078e0214 */
[----:B-1----:R-:W-:Y:S02]  /*0390*/  CS2R R18, SRZ ;  /* 0x0000000000127805 */ /* 0x002fe4000001ff00 */
[----:B------:R0:W3:Y:S04]  /*03a0*/  @!P3 LDG.E.EL.128 R8, desc[UR6][R26.64] ;  /* 0x000000061a08b981 */ /* 0x0000e8000c2e1d00 */
[----:B------:R1:W3:Y:S01]  /*03b0*/  @!P3 LDG.E.EL.128 R16, desc[UR6][R24.64] ;  /* 0x000000061810b981 */ /* 0x0002e2000c2e1d00 */
[----:B0-----:R-:W-:Y:S02]  /*03c0*/  CS2R R26, SRZ ;  /* 0x00000000001a7805 */ /* 0x001fe4000001ff00 */
[----:B-1----:R-:W-:Y:S01]  /*03d0*/  CS2R R24, SRZ ;  /* 0x0000000000187805 */ /* 0x002fe2000001ff00 */
[----:B------:R-:W-:-:S05]  /*03e0*/  IMAD.WIDE R2, R51, 0x4, R2 ;  /* 0x0000000433027825 */ /* 0x000fca00078e0202 */
[----:B------:R0:W3:Y:S02]  /*03f0*/  @!P3 LDG.E.EL.128 R24, desc[UR6][R2.64] ;  /* 0x000000060218b981 */ /* 0x0000e4000c2e1d00 */
[----:B0-----:R-:W0:Y:S01]  /*0400*/  LDC.64 R2, c[0x0][0x238] ;  /* 0x00008e00ff027b82 */ /* 0x001e220000000a00 */
[----:B------:R-:W-:Y:S02]  /*0410*/  CS2R R12, SRZ ;  /* 0x00000000000c7805 */ /* 0x000fe4000001ff00 */
[----:B------:R-:W-:-:S06]  /*0420*/  CS2R R14, SRZ ;  /* 0x00000000000e7805 */ /* 0x000fcc000001ff00 */
[----:B------:R1:W3:Y:S01]  /*0430*/  @!P3 LDG.E.EL.128 R12, desc[UR6][R52.64] ;  /* 0x00000006340cb981 */ /* 0x0002e2000c2e1d00 */
[----:B0-----:R-:W-:-:S04]  /*0440*/  IMAD.WIDE R2, R51, 0x4, R2 ;  /* 0x0000000433027825 */ /* 0x001fc800078e0202 */
[----:B------:R-:W-:Y:S01]  /*0450*/  IMAD.WIDE R54, R23, 0x4, R20 ;  /* 0x0000000417367825 */ /* 0x000fe200078e0214 */
[----:B------:R-:W-:Y:S02]  /*0460*/  CS2R R20, SRZ ;  /* 0x0000000000147805 */ /* 0x000fe4000001ff00 */
[----:B------:R-:W-:-:S06]  /*0470*/  CS2R R22, SRZ ;  /* 0x0000000000167805 */ /* 0x000fcc000001ff00 */
[----:B------:R0:W3:Y:S01]  /*0480*/  @!P3 LDG.E.EL.128 R20, desc[UR6][R54.64] ;  /* 0x000000063614b981 */ /* 0x0000e2000c2e1d00 */
[----:B--2---:R-:W-:Y:S01]  /*0490*/  FADD R43, -R47, R43 ;  /* 0x0000002b2f2b7221 */ /* 0x004fe20000000100 */
[----:B----4-:R-:W-:Y:S01]  /*04a0*/  FADD R4, R4, 9.9999997473787516356e-06 ;  /* 0x3727c5ac04047421 */ /* 0x010fe20000000000 */
[----:B------:R-:W-:-:S05]  /*04b0*/  FADD R5, R5, 9.9999997473787516356e-06 ;  /* 0x3727c5ac05057421 */ /* 0x000fca0000000000 */
[----:B------:R-:W2:Y:S01]  /*04c0*/  MUFU.SQRT R4, R4 ;  /* 0x0000000400047308 */ /* 0x000ea20000002000 */
[----:B------:R-:W-:Y:S01]  /*04d0*/  FADD R6, R6, 9.9999997473787516356e-06 ;  /* 0x3727c5ac06067421 */ /* 0x000fe20000000000 */
[C---:B------:R-:W-:Y:S01]  /*04e0*/  FADD R39, -R47.reuse, R39 ;  /* 0x000000272f277221 */ /* 0x040fe20000000100 */
[C---:B-----5:R-:W-:Y:S01]  /*04f0*/  FADD R35, -R47.reuse, R35 ;  /* 0x000000232f237221 */ /* 0x060fe20000000100 */
[----:B------:R-:W-:-:S04]  /*0500*/  FADD R47, -R47, R31 ;  /* 0x0000001f2f2f7221 */ /* 0x000fc80000000100 */
[----:B------:R-:W4:Y:S08]  /*0510*/  MUFU.SQRT R5, R5 ;  /* 0x0000000500057308 */ /* 0x000f300000002000 */
[----:B------:R-:W5:Y:S01]  /*0520*/  MUFU.SQRT R31, R6 ;  /* 0x00000006001f7308 */ /* 0x000f620000002000 */
[C---:B--2---:R-:W-:Y:S02]  /*0530*/  FSETP.GT.AND P0, PT, R4.reuse, 8.50705917302346158658e+37, PT ;  /* 0x7e8000000400780b */ /* 0x044fe40003f04000 */
[----:B------:R-:W-:-:S02]  /*0540*/  FSETP.GEU.AND P4, PT, R4, 1.175494350822287508e-38, PT ;  /* 0x008000000400780b */ /* 0x000fc40003f8e000 */
[C---:B----4-:R-:W-:Y:S02]  /*0550*/  FSETP.GT.AND P1, PT, R5.reuse, 8.50705917302346158658e+37, PT ;  /* 0x7e8000000500780b */ /* 0x050fe40003f24000 */
[----:B------:R-:W-:Y:S02]  /*0560*/  FSETP.GEU.AND P5, PT, R5, 1.175494350822287508e-38, PT ;  /* 0x008000000500780b */ /* 0x000fe40003fae000 */
[----:B-----5:R-:W-:-:S05]  /*0570*/  FSETP.GT.AND P2, PT, R31, 8.50705917302346158658e+37, PT ;  /* 0x7e8000001f00780b */ /* 0x020fca0003f44000 */
[----:B------:R-:W-:Y:S01]  /*0580*/  @P0 FMUL R4, R4, 0.25 ;  /* 0x3e80000004040820 */ /* 0x000fe20000400000 */
[----:B------:R-:W-:Y:S01]  /*0590*/  FSETP.GEU.AND P6, PT, R31, 1.175494350822287508e-38, PT ;  /* 0x008000001f00780b */ /* 0x000fe20003fce000 */
[----:B------:R-:W-:Y:S02]  /*05a0*/  HFMA2.MMA R6, -RZ, RZ, 1.625, 0 ;  /* 0x3e800000ff067435 */ /* 0x000fe400000001ff */
[----:B------:R-:W-:Y:S01]  /*05b0*/  @!P4 FMUL R4, R4, 16777216 ;  /* 0x4b8000000404c820 */ /* 0x000fe20000400000 */
[----:B------:R-:W-:Y:S01]  /*05c0*/  @P1 FMUL R5, R5, 0.25 ;  /* 0x3e80000005051820 */ /* 0x000fe20000400000 */
[----:B------:R-:W-:-:S04]  /*05d0*/  FADD R41, -R45, R41 ;  /* 0x000000292d297221 */ /* 0x000fc80000000100 */
[----:B------:R-:W2:Y:S01]  /*05e0*/  MUFU.RCP R4, R4 ;  /* 0x0000000400047308 */ /* 0x000ea20000001000 */
[----:B------:R-:W-:Y:S01]  /*05f0*/  @P2 FMUL R31, R31, 0.25 ;  /* 0x3e8000001f1f2820 */ /* 0x000fe20000400000 */
[C---:B------:R-:W-:Y:S01]  /*0600*/  FADD R37, -R45.reuse, R37 ;  /* 0x000000252d257221 */ /* 0x040fe20000000100 */
[----:B------:R-:W-:Y:S01]  /*0610*/  FADD R33, -R45, R33 ;  /* 0x000000212d217221 */ /* 0x000fe20000000100 */
[----:B------:R-:W-:Y:S01]  /*0620*/  @!P5 FMUL R5, R5, 16777216 ;  /* 0x4b8000000505d820 */ /* 0x000fe20000400000 */
[----:B------:R-:W-:Y:S01]  /*0630*/  FADD R45, -R45, R29 ;  /* 0x0000001d2d2d7221 */ /* 0x000fe20000000100 */
[----:B------:R-:W-:Y:S01]  /*0640*/  @!P6 FMUL R31, R31, 16777216 ;  /* 0x4b8000001f1fe820 */ /* 0x000fe20000400000 */
[----:B------:R-:W-:-:S03]  /*0650*/  FSEL R29, R6, 1, P0 ;  /* 0x3f800000061d7808 */ /* 0x000fc60000000000 */
[----:B------:R-:W4:Y:S02]  /*0660*/  MUFU.RCP R5, R5 ;  /* 0x0000000500057308 */ /* 0x000f240000001000 */
[----:B------:R-:W-:Y:S01]  /*0670*/  @!P4 FMUL R29, R29, 16777216 ;  /* 0x4b8000001d1dc820 */ /* 0x000fe20000400000 */
[C---:B------:R-:W-:Y:S01]  /*0680*/  FADD R42, -R46.reuse, R42 ;  /* 0x0000002a2e2a7221 */ /* 0x040fe20000000100 */
[----:B------:R-:W-:-:S04]  /*0690*/  FADD R38, -R46, R38 ;  /* 0x000000262e267221 */ /* 0x000fc80000000100 */
[----:B------:R-:W5:Y:S01]  /*06a0*/  MUFU.RCP R31, R31 ;  /* 0x0000001f001f7308 */ /* 0x000f620000001000 */
[----:B------:R-:W-:Y:S01]  /*06b0*/  FADD R34, -R46, R34 ;  /* 0x000000222e227221 */ /* 0x000fe20000000100 */
[----:B--2---:R-:W-:Y:S01]  /*06c0*/  FMUL R29, R4, R29 ;  /* 0x0000001d041d7220 */ /* 0x004fe20000400000 */
[----:B------:R-:W-:Y:S01]  /*06d0*/  FADD R46, -R46, R30 ;  /* 0x0000001e2e2e7221 */ /* 0x000fe20000000100 */
[C---:B------:R-:W-:Y:S02]  /*06e0*/  FSEL R4, R6.reuse, 1, P1 ;  /* 0x3f80000006047808 */ /* 0x040fe40000800000 */
[----:B------:R-:W-:Y:S01]  /*06f0*/  FSEL R30, R6, 1, P2 ;  /* 0x3f800000061e7808 */ /* 0x000fe20001000000 */
[C---:B------:R-:W-:Y:S01]  /*0700*/  FADD R40, -R44.reuse, R40 ;  /* 0x000000282c287221 */ /* 0x040fe20000000100 */
[----:B------:R-:W-:Y:S01]  /*0710*/  FADD R36, -R44, R36 ;  /* 0x000000242c247221 */ /* 0x000fe20000000100 */
[----:B------:R-:W-:Y:S01]  /*0720*/  @!P5 FMUL R4, R4, 16777216 ;  /* 0x4b8000000404d820 */ /* 0x000fe20000400000 */
[C---:B------:R-:W-:Y:S01]  /*0730*/  FADD R32, -R44.reuse, R32 ;  /* 0x000000202c207221 */ /* 0x040fe20000000100 */
[----:B------:R-:W-:Y:S01]  /*0740*/  FADD R28, -R44, R28 ;  /* 0x0000001c2c1c7221 */ /* 0x000fe20000000100 */
[----:B------:R-:W-:Y:S01]  /*0750*/  @!P6 FMUL R30, R30, 16777216 ;  /* 0x4b8000001e1ee820 */ /* 0x000fe20000400000 */
[----:B----4-:R-:W-:Y:S01]  /*0760*/  FMUL R4, R5, R4 ;  /* 0x0000000405047220 */ /* 0x010fe20000400000 */
[-C--:B------:R-:W-:Y:S01]  /*0770*/  FMUL R57, R40, R29.reuse ;  /* 0x0000001d28397220 */ /* 0x080fe20000400000 */
[-C--:B-1----:R-:W-:Y:S01]  /*0780*/  FMUL R53, R28, R29.reuse ;  /* 0x0000001d1c357220 */ /* 0x082fe20000400000 */
[----:B-----5:R-:W-:Y:S01]  /*0790*/  FMUL R5, R31, R30 ;  /* 0x0000001e1f057220 */ /* 0x020fe20000400000 */
[-C--:B------:R-:W-:Y:S01]  /*07a0*/  FMUL R59, R36, R29.reuse ;  /* 0x0000001d243b7220 */ /* 0x080fe20000400000 */
[----:B------:R-:W-:Y:S01]  /*07b0*/  FMUL R61, R32, R29 ;  /* 0x0000001d203d7220 */ /* 0x000fe20000400000 */
[----:B------:R-:W-:-:S02]  /*07c0*/  CS2R R28, SRZ ;  /* 0x00000000001c7805 */ /* 0x000fc4000001ff00 */
[----:B------:R-:W-:-:S06]  /*07d0*/  CS2R R30, SRZ ;  /* 0x00000000001e7805 */ /* 0x000fcc000001ff00 */
[----:B------:R1:W3:Y:S01]  /*07e0*/  @!P3 LDG.E.EL.128 R28, desc[UR6][R2.64] ;  /* 0x00000006021cb981 */ /* 0x0002e2000c2e1d00 */
[----:B------:R-:W-:-:S04]  /*07f0*/  FADD R32, R7, 9.9999997473787516356e-06 ;  /* 0x3727c5ac07207421 */ /* 0x000fc80000000000 */
[----:B------:R-:W2:Y:S02]  /*0800*/  MUFU.SQRT R36, R32 ;  /* 0x0000002000247308 */ /* 0x000ea40000002000 */
[C---:B--2---:R-:W-:Y:S02]  /*0810*/  FSETP.GT.AND P0, PT, R36.reuse, 8.50705917302346158658e+37, PT ;  /* 0x7e8000002400780b */ /* 0x044fe40003f04000 */
[C---:B------:R-:W-:Y:S01]  /*0820*/  FSETP.GEU.AND P1, PT, R36.reuse, 1.175494350822287508e-38, PT ;  /* 0x008000002400780b */ /* 0x040fe20003f2e000 */
[----:B------:R-:W2:Y:S10]  /*0830*/  S2UR UR5, SR_CgaCtaId ;  /* 0x00000000000579c3 */ /* 0x000eb40000008800 */
[----:B------:R-:W-:-:S04]  /*0840*/  @P0 FMUL R36, R36, 0.25 ;  /* 0x3e80000024240820 */ /* 0x000fc80000400000 */
[----:B------:R-:W-:-:S06]  /*0850*/  @!P1 FMUL R36, R36, 16777216 ;  /* 0x4b80000024249820 */ /* 0x000fcc0000400000 */
[----:B------:R-:W4:Y:S01]  /*0860*/  MUFU.RCP R36, R36 ;  /* 0x0000002400247308 */ /* 0x000f220000001000 */
[----:B0-----:R-:W-:Y:S02]  /*0870*/  FSEL R55, R6, 1, P0 ;  /* 0x3f80000006377808 */ /* 0x001fe40000000000 */
[----:B-1----:R-:W-:-:S03]  /*0880*/  SHF.L.U32 R2, R0, 0x8, RZ ;  /* 0x0000000800027819 */ /* 0x002fc600000006ff */
[----:B------:R-:W-:Y:S01]  /*0890*/  @!P1 FMUL R55, R55, 16777216 ;  /* 0x4b80000037379820 */ /* 0x000fe20000400000 */
[----:B------:R-:W-:Y:S01]  /*08a0*/  UMOV UR4, 0x400 ;  /* 0x0000040000047882 */ /* 0x000fe20000000000 */
[----:B------:R-:W-:Y:S01]  /*08b0*/  LOP3.LUT R2, R2, 0xf00, RZ, 0xc0, !PT ;  /* 0x00000f0002027812 */ /* 0x000fe200078ec0ff */
[----:B--2---:R-:W-:Y:S01]  /*08c0*/  UPRMT UR4, UR5, 0x654, UR4 ;  /* 0x0000065405047896 */ /* 0x004fe20008000004 */
[----:B----4-:R-:W-:Y:S01]  /*08d0*/  FMUL R32, R36, R55 ;  /* 0x0000003724207220 */ /* 0x010fe20000400000 */
[----:B------:R-:W-:Y:S02]  /*08e0*/  SHF.R.U32.HI R55, RZ, 0x4, R0 ;  /* 0x00000004ff377819 */ /* 0x000fe40000011600 */
[----:B------:R-:W-:Y:S02]  /*08f0*/  LOP3.LUT R6, R2, 0x40, RZ, 0xfc, !PT ;  /* 0x0000004002067812 */ /* 0x000fe400078efcff */
[----:B------:R-:W-:-:S04]  /*0900*/  SGXT.U32 R55, R55, 0x4 ;  /* 0x000000043737781a */ /* 0x000fc80000000000 */
[C---:B------:R-:W-:Y:S02]  /*0910*/  LOP3.LUT R36, R2.reuse, R55, RZ, 0xfc, !PT ;  /* 0x0000003702247212 */ /* 0x040fe400078efcff */
[----:B------:R-:W-:Y:S01]  /*0920*/  LEA.HI R55, R2, UR4, RZ, 0x1e ;  /* 0x0000000402377c11 */ /* 0x000fe2000f8ff0ff */
[-C--:B------:R-:W-:Y:S01]  /*0930*/  FMUL R40, R41, R4.reuse ;  /* 0x0000000429287220 */ /* 0x080fe20000400000 */
[-C--:B------:R-:W-:Y:S01]  /*0940*/  FMUL R44, R37, R4.reuse ;  /* 0x00000004252c7220 */ /* 0x080fe20000400000 */
[----:B------:R-:W-:Y:S01]  /*0950*/  FMUL R52, R33, R4 ;  /* 0x0000000421347220 */ /* 0x000fe20000400000 */
[-C--:B------:R-:W-:Y:S01]  /*0960*/  FMUL R33, R46, R5.reuse ;  /* 0x000000052e217220 */ /* 0x080fe20000400000 */
[-C--:B------:R-:W-:Y:S01]  /*0970*/  FMUL R37, R42, R5.reuse ;  /* 0x000000052a257220 */ /* 0x080fe20000400000 */
[-C--:B------:R-:W-:Y:S01]  /*0980*/  FMUL R41, R38, R5.reuse ;  /* 0x0000000526297220 */ /* 0x080fe20000400000 */
[----:B------:R-:W-:Y:S01]  /*0990*/  FMUL R5, R34, R5 ;  /* 0x0000000522057220 */ /* 0x000fe20000400000 */
[-C--:B------:R-:W-:Y:S01]  /*09a0*/  FMUL R34, R47, R32.reuse ;  /* 0x000000202f227220 */ /* 0x080fe20000400000 */
[-C--:B------:R-:W-:Y:S01]  /*09b0*/  FMUL R38, R43, R32.reuse ;  /* 0x000000202b267220 */ /* 0x080fe20000400000 */
[-C--:B------:R-:W-:Y:S01]  /*09c0*/  FMUL R42, R39, R32.reuse ;  /* 0x00000020272a7220 */ /* 0x080fe20000400000 */
[----:B------:R-:W-:Y:S01]  /*09d0*/  FMUL R46, R35, R32 ;  /* 0x00000020232e7220 */ /* 0x000fe20000400000 */
[-CC-:B---3--:R-:W-:Y:S01]  /*09e0*/  FFMA R7, R53, R24.reuse, R28.reuse ;  /* 0x0000001835077223 */ /* 0x188fe2000000001c */
[-CC-:B------:R-:W-:Y:S01]  /*09f0*/  FFMA R3, R57, R24.reuse, R28.reuse ;  /* 0x0000001839037223 */ /* 0x180fe2000000001c */
[-CC-:B------:R-:W-:Y:S01]  /*0a00*/  FFMA R51, R59, R24.reuse, R28.reuse ;  /* 0x000000183b337223 */ /* 0x180fe2000000001c */
[----:B------:R-:W-:Y:S01]  /*0a10*/  FFMA R53, R61, R24, R28 ;  /* 0x000000183d357223 */ /* 0x000fe2000000001c */
[----:B------:R-:W-:-:S02]  /*0a20*/  LOP3.LUT R24, R2, 0x80, RZ, 0xfc, !PT ;  /* 0x0000008002187812 */ /* 0x000fc400078efcff */
[----:B------:R-:W-:Y:S02]  /*0a30*/  LOP3.LUT R28, R2, 0xc0, RZ, 0xfc, !PT ;  /* 0x000000c0021c7812 */ /* 0x000fe400078efcff */
[----:B------:R-:W-:Y:S02]  /*0a40*/  LEA.HI R57, R6, UR4, RZ, 0x1e ;  /* 0x0000000406397c11 */ /* 0x000fe4000f8ff0ff */
[----:B------:R-:W-:Y:S02]  /*0a50*/  LEA.HI R59, R24, UR4, RZ, 0x1e ;  /* 0x00000004183b7c11 */ /* 0x000fe4000f8ff0ff */
[----:B------:R-:W-:Y:S02]  /*0a60*/  LEA.HI R61, R28, UR4, RZ, 0x1e ;  /* 0x000000041c3d7c11 */ /* 0x000fe4000f8ff0ff */
[C---:B------:R-:W-:Y:S02]  /*0a70*/  LEA R24, R36.reuse, R55, 0x2 ;  /* 0x0000003724187211 */ /* 0x040fe400078e10ff */
[----:B------:R-:W-:-:S02]  /*0a80*/  LEA R28, R36, R57, 0x2 ;  /* 0x00000039241c7211 */ /* 0x000fc400078e10ff */
[C---:B------:R-:W-:Y:S02]  /*0a90*/  LEA R6, R36.reuse, R59, 0x2 ;  /* 0x0000003b24067211 */ /* 0x040fe400078e10ff */
[----:B------:R-:W-:Y:S01]  /*0aa0*/  LEA R2, R36, R61, 0x2 ;  /* 0x0000003d24027211 */ /* 0x000fe200078e10ff */
[----:B------:R-:W-:Y:S01]  /*0ab0*/  FMUL R36, R45, R4 ;  /* 0x000000042d247220 */ /* 0x000fe20000400000 */
[-C--:B------:R-:W-:Y:S01]  /*0ac0*/  FFMA R33, R33, R26.reuse, R30 ;  /* 0x0000001a21217223 */ /* 0x080fe2000000001e */
[----:B------:R-:W-:Y:S02]  /*0ad0*/  FFMA R34, R34, R27, R31 ;  /* 0x0000001b22227223 */ /* 0x000fe4000000001f */
[-CC-:B------:R-:W-:Y:S01]  /*0ae0*/  FFMA R36, R36, R25.reuse, R29.reuse ;  /* 0x0000001924247223 */ /* 0x180fe2000000001d */
[----:B------:R-:W-:Y:S01]  /*0af0*/  FADD R7, R7, R8 ;  /* 0x0000000807077221 */ /* 0x000fe20000000000 */
[-C--:B------:R-:W-:Y:S01]  /*0b00*/  FFMA R40, R40, R25.reuse, R29 ;  /* 0x0000001928287223 */ /* 0x080fe2000000001d */
[-C--:B------:R-:W-:Y:S01]  /*0b10*/  FFMA R37, R37, R26.reuse, R30 ;  /* 0x0000001a25257223 */ /* 0x080fe2000000001e */
[----:B------:R-:W-:Y:S01]  /*0b20*/  FADD R9, R36, R9 ;  /* 0x0000000924097221 */ /* 0x000fe20000000000 */
[----:B------:R-:W-:Y:S01]  /*0b30*/  FADD R33, R33, R10 ;  /* 0x0000000a21217221 */ /* 0x000fe20000000000 */
[-CC-:B------:R-:W-:Y:S01]  /*0b40*/  FFMA R4, R44, R25.reuse, R29.reuse ;  /* 0x000000192c047223 */ /* 0x180fe2000000001d */
[----:B------:R-:W-:Y:S01]  /*0b50*/  FFMA R32, R52, R25, R29 ;  /* 0x0000001934207223 */ /* 0x000fe2000000001d */
[-C--:B------:R-:W-:Y:S01]  /*0b60*/  FFMA R38, R38, R27.reuse, R31 ;  /* 0x0000001b26267223 */ /* 0x080fe2000000001f */
[----:B------:R-:W-:Y:S01]  /*0b70*/  FADD R11, R34, R11 ;  /* 0x0000000b220b7221 */ /* 0x000fe20000000000 */
[----:B------:R-:W-:Y:S01]  /*0b80*/  FADD R25, R3, R12 ;  /* 0x0000000c03197221 */ /* 0x000fe20000000000 */
[----:B------:R-:W-:Y:S01]  /*0b90*/  FADD R13, R40, R13 ;  /* 0x0000000d280d7221 */ /* 0x000fe20000000000 */
[----:B------:R0:W-:Y:S01]  /*0ba0*/  STS [R24], R7 ;  /* 0x0000000718007388 */ /* 0x0001e20000000800 */
[----:B------:R-:W-:Y:S01]  /*0bb0*/  FFMA R41, R41, R26, R30 ;  /* 0x0000001a29297223 */ /* 0x000fe2000000001e */
[----:B------:R-:W-:Y:S01]  /*0bc0*/  FADD R37, R37, R14 ;  /* 0x0000000e25257221 */ /* 0x000fe20000000000 */
[----:B------:R-:W-:Y:S01]  /*0bd0*/  FFMA R42, R42, R27, R31 ;  /* 0x0000001b2a2a7223 */ /* 0x000fe2000000001f */
[----:B------:R1:W-:Y:S01]  /*0be0*/  STS [R28+0x100], R9 ;  /* 0x000100091c007388 */ /* 0x0003e20000000800 */
[----:B------:R-:W-:Y:S01]  /*0bf0*/  FADD R15, R38, R15 ;  /* 0x0000000f260f7221 */ /* 0x000fe20000000000 */
[----:B------:R-:W-:-:S02]  /*0c00*/  FADD R51, R51, R16 ;  /* 0x0000001033337221 */ /* 0x000fc40000000000 */
[----:B------:R-:W-:Y:S01]  /*0c10*/  STS [R6+0x200], R33 ;  /* 0x0002002106007388 */ /* 0x000fe20000000800 */
[----:B------:R-:W-:Y:S01]  /*0c20*/  FADD R17, R4, R17 ;  /* 0x0000001104117221 */ /* 0x000fe20000000000 */
[----:B------:R-:W-:Y:S02]  /*0c30*/  FFMA R5, R5, R26, R30 ;  /* 0x0000001a05057223 */ /* 0x000fe4000000001e */
[----:B------:R-:W-:Y:S01]  /*0c40*/  STS [R2+0x300], R11 ;  /* 0x0003000b02007388 */ /* 0x000fe20000000800 */
[----:B------:R-:W-:Y:S01]  /*0c50*/  FADD R41, R41, R18 ;  /* 0x0000001229297221 */ /* 0x000fe20000000000 */
[----:B------:R-:W-:Y:S02]  /*0c60*/  FFMA R46, R46, R27, R31 ;  /* 0x0000001b2e2e7223 */ /* 0x000fe4000000001f */
[----:B------:R-:W-:Y:S01]  /*0c70*/  STS [R24+0x40], R25 ;  /* 0x0000401918007388 */ /* 0x000fe20000000800 */
[----:B------:R-:W-:Y:S01]  /*0c80*/  FADD R19, R42, R19 ;  /* 0x000000132a137221 */ /* 0x000fe20000000000 */
[----:B------:R-:W-:-:S02]  /*0c90*/  FADD R53, R53, R20 ;  /* 0x0000001435357221 */ /* 0x000fc40000000000 */
[----:B------:R-:W-:Y:S01]  /*0ca0*/  STS [R28+0x140], R13 ;  /* 0x0001400d1c007388 */ /* 0x000fe20000000800 */
[----:B------:R-:W-:-:S03]  /*0cb0*/  FADD R21, R32, R21 ;  /* 0x0000001520157221 */ /* 0x000fc60000000000 */
[----:B------:R-:W-:Y:S01]  /*0cc0*/  STS [R6+0x240], R37 ;  /* 0x0002402506007388 */ /* 0x000fe20000000800 */
[----:B------:R-:W-:-:S03]  /*0cd0*/  FADD R5, R5, R22 ;  /* 0x0000001605057221 */ /* 0x000fc60000000000 */
[----:B------:R-:W-:Y:S01]  /*0ce0*/  STS [R2+0x340], R15 ;  /* 0x0003400f02007388 */ /* 0x000fe20000000800 */
[----:B------:R-:W-:-:S03]  /*0cf0*/  FADD R23, R46, R23 ;  /* 0x000000172e177221 */ /* 0x000fc60000000000 */
[----:B------:R-:W-:Y:S01]  /*0d00*/  STS [R24+0x80], R51 ;  /* 0x0000803318007388 */ /* 0x000fe20000000800 */
[----:B------:R-:W-:-:S03]  /*0d10*/  SHF.L.U32 R3, R0, 0x2, RZ ;  /* 0x0000000200037819 */ /* 0x000fc600000006ff */
[----:B------:R-:W-:Y:S04]  /*0d20*/  STS [R28+0x180], R17 ;  /* 0x000180111c007388 */ /* 0x000fe80000000800 */
[----:B------:R-:W-:Y:S04]  /*0d30*/  STS [R6+0x280], R41 ;  /* 0x0002802906007388 */ /* 0x000fe80000000800 */
[----:B------:R-:W-:Y:S01]  /*0d40*/  STS [R2+0x380], R19 ;  /* 0x0003801302007388 */ /* 0x000fe20000000800 */
[----:B------:R-:W-:-:S03]  /*0d50*/  LOP3.LUT R3, R3, 0x3fc, RZ, 0xc0, !PT ;  /* 0x000003fc03037812 */ /* 0x000fc600078ec0ff */
[----:B------:R-:W-:Y:S04]  /*0d60*/  STS [R24+0xc0], R53 ;  /* 0x0000c03518007388 */ /* 0x000fe80000000800 */
[----:B------:R-:W-:Y:S04]  /*0d70*/  STS [R28+0x1c0], R21 ;  /* 0x0001c0151c007388 */ /* 0x000fe80000000800 */
[----:B------:R-:W-:Y:S04]  /*0d80*/  STS [R6+0x2c0], R5 ;  /* 0x0002c00506007388 */ /* 0x000fe80000000800 */
[----:B------:R2:W-:Y:S01]  /*0d90*/  STS [R2+0x3c0], R23 ;  /* 0x0003c01702007388 */ /* 0x0005e20000000800 */
[----:B------:R-:W-:-:S02]  /*0da0*/  LOP3.LUT R4, R3, 0x400, RZ, 0xfc, !PT ;  /* 0x0000040003047812 */ /* 0x000fc400078efcff */
[----:B------:R-:W-:Y:S02]  /*0db0*/  LOP3.LUT R8, R3, 0x800, RZ, 0xfc, !PT ;  /* 0x0000080003087812 */ /* 0x000fe400078efcff */
[----:B0-----:R-:W-:Y:S02]  /*0dc0*/  SHF.R.U32.HI R7, RZ, 0x2, R4 ;  /* 0x00000002ff077819 */ /* 0x001fe40000011604 */
[----:B------:R-:W-:Y:S02]  /*0dd0*/  SHF.R.U32.HI R8, RZ, 0x2, R8 ;  /* 0x00000002ff087819 */ /* 0x000fe40000011608 */
[----:B------:R-:W-:Y:S02]  /*0de0*/  LOP3.LUT R4, R0, 0xf0, RZ, 0xc0, !PT ;  /* 0x000000f000047812 */ /* 0x000fe400078ec0ff */
[----:B------:R-:W-:Y:S02]  /*0df0*/  LOP3.LUT R7, R7, 0x1f0, RZ, 0xc0, !PT ;  /* 0x000001f007077812 */ /* 0x000fe400078ec0ff */
[----:B-1----:R-:W-:-:S02]  /*0e00*/  LOP3.LUT R9, R8, 0x2f0, RZ, 0xc0, !PT ;  /* 0x000002f008097812 */ /* 0x002fc400078ec0ff */
[----:B------:R-:W-:Y:S02]  /*0e10*/  IADD3 R4, R4, UR4, RZ ;  /* 0x0000000404047c10 */ /* 0x000fe4000fffe0ff */
[----:B------:R-:W-:Y:S02]  /*0e20*/  IADD3 R8, R7, UR4, RZ ;  /* 0x0000000407087c10 */ /* 0x000fe4000fffe0ff */
[----:B------:R-:W-:Y:S02]  /*0e30*/  IADD3 R10, R9, UR4, RZ ;  /* 0x00000004090a7c10 */ /* 0x000fe4000fffe0ff */
[C---:B------:R-:W-:Y:S01]  /*0e40*/  LEA R12, R3.reuse, R4, 0x2 ;  /* 0x00000004030c7211 */ /* 0x040fe200078e10ff */
[----:B------:R-:W-:Y:S01]  /*0e50*/  BAR.SYNC.DEFER_BLOCKING 0x0 ;  /* 0x0000000000007b1d */ /* 0x000fe20000010000 */
[C---:B------:R-:W-:Y:S02]  /*0e60*/  LEA R8, R3.reuse, R8, 0x2 ;  /* 0x0000000803087211 */ /* 0x040fe400078e10ff */
[----:B------:R-:W-:-:S02]  /*0e70*/  LEA R4, R3, R10, 0x2 ;  /* 0x0000000a03047211 */ /* 0x000fc400078e10ff */
[----:B------:R-:W-:Y:S02]  /*0e80*/  SHF.L.U32 R16, R50, 0x6, RZ ;  /* 0x0000000632107819 */ /* 0x000fe400000006ff */
[----:B------:R-:W-:Y:S02]  /*0e90*/  SHF.R.S32.HI R50, RZ, 0x19, R50 ;  /* 0x00000019ff327819 */ /* 0x000fe40000011432 */
[----:B------:R-:W-:Y:S02]  /*0ea0*/  LOP3.LUT R49, R16, 0x3c, R49, 0xf8, !PT ;  /* 0x0000003c10317812 */ /* 0x000fe400078ef831 */
[----:B--2---:R-:W-:Y:S01]  /*0eb0*/  SGXT R2, R50, 0x1 ;  /* 0x000000013202781a */ /* 0x004fe20000000200 */
[----:B------:R-:W0:Y:S01]  /*0ec0*/  LDC.64 R16, c[0x0][0x240] ;  /* 0x00009000ff107b82 */ /* 0x000e220000000a00 */
[----:B------:R-:W1:Y:S04]  /*0ed0*/  LDS.128 R12, [R12] ;  /* 0x000000000c0c7984 */ /* 0x000e680000000c00 */
[----:B------:R-:W2:Y:S04]  /*0ee0*/  LDS.128 R8, [R8+0x1000] ;  /* 0x0010000008087984 */ /* 0x000ea80000000c00 */
[----:B------:R-:W3:Y:S01]  /*0ef0*/  LDS.128 R4, [R4+0x2000] ;  /* 0x0020000004047984 */ /* 0x000ee20000000c00 */
[----:B------:R-:W-:-:S02]  /*0f00*/  LEA.HI R2, R2, R49, RZ, 0xc ;  /* 0x0000003102027211 */ /* 0x000fc400078f60ff */
[----:B------:R-:W-:Y:S02]  /*0f10*/  SHF.R.U32.HI R21, RZ, 0x4, R0 ;  /* 0x00000004ff157819 */ /* 0x000fe40000011600 */
[----:B------:R-:W-:Y:S02]  /*0f20*/  LOP3.LUT R0, R2, 0xfffff000, RZ, 0xc0, !PT ;  /* 0xfffff00002007812 */ /* 0x000fe400078ec0ff */
[----:B------:R-:W-:Y:S02]  /*0f30*/  SGXT.U32 R21, R21, 0x4 ;  /* 0x000000041515781a */ /* 0x000fe40000000000 */
[----:B------:R-:W-:Y:S02]  /*0f40*/  IADD3 R49, R49, -R0, RZ ;  /* 0x8000000031317210 */ /* 0x000fe40007ffe0ff */
[----:B------:R-:W-:Y:S02]  /*0f50*/  SHF.R.S32.HI R2, RZ, 0xc, R2 ;  /* 0x0000000cff027819 */ /* 0x000fe40000011402 */
[----:B------:R-:W-:-:S02]  /*0f60*/  LOP3.LUT R0, R48, 0x30, R21, 0xfe, !PT ;  /* 0x0000003030007812 */ /* 0x000fc400078efe15 */
[----:B------:R-:W-:Y:S02]  /*0f70*/  LOP3.LUT R18, R48, 0x20, R21, 0xfe, !PT ;  /* 0x0000002030127812 */ /* 0x000fe400078efe15 */
[----:B------:R-:W-:Y:S02]  /*0f80*/  LOP3.LUT R20, R3, 0xc00, RZ, 0xfc, !PT ;  /* 0x00000c0003147812 */ /* 0x000fe400078efcff */
[----:B------:R-:W-:Y:S01]  /*0f90*/  LOP3.LUT R19, R48, R21, RZ, 0xfc, !PT ;  /* 0x0000001530137212 */ /* 0x000fe200078efcff */
[----:B------:R-:W-:Y:S01]  /*0fa0*/  IMAD R49, R2, 0x2d8000, R49 ;  /* 0x002d800002317824 */ /* 0x000fe200078e0231 */
[----:B------:R-:W-:Y:S02]  /*0fb0*/  LOP3.LUT R48, R48, 0x10, R21, 0xfe, !PT ;  /* 0x0000001030307812 */ /* 0x000fe400078efe15 */
[----:B------:R-:W-:Y:S02]  /*0fc0*/  SHF.R.U32.HI R20, RZ, 0x2, R20 ;  /* 0x00000002ff147819 */ /* 0x000fe40000011614 */
[----:B------:R-:W-:-:S02]  /*0fd0*/  ISETP.GE.AND P0, PT, R19, 0x2d8, PT ;  /* 0x000002d81300780c */ /* 0x000fc40003f06270 */
[----:B------:R-:W-:Y:S02]  /*0fe0*/  ISETP.GE.AND P1, PT, R48, 0x2d8, PT ;  /* 0x000002d83000780c */ /* 0x000fe40003f26270 */
[----:B------:R-:W-:Y:S02]  /*0ff0*/  ISETP.GE.AND P2, PT, R18, 0x2d8, PT ;  /* 0x000002d81200780c */ /* 0x000fe40003f46270 */
[-C--:B------:R-:W-:Y:S02]  /*1000*/  LEA R19, R19, R49.reuse, 0xc ;  /* 0x0000003113137211 */ /* 0x080fe400078e60ff */
[----:B------:R-:W-:Y:S02]  /*1010*/  ISETP.GE.AND P3, PT, R0, 0x2d8, PT ;  /* 0x000002d80000780c */ /* 0x000fe40003f66270 */
[----:B------:R-:W-:Y:S02]  /*1020*/  LOP3.LUT R20, R20, 0x3f0, RZ, 0xc0, !PT ;  /* 0x000003f014147812 */ /* 0x000fe400078ec0ff */
[----:B------:R-:W-:-:S02]  /*1030*/  LEA R21, R48, R49, 0xc ;  /* 0x0000003130157211 */ /* 0x000fc400078e60ff */
[----:B------:R-:W-:Y:S01]  /*1040*/  LEA R23, R18, R49, 0xc ;  /* 0x0000003112177211 */ /* 0x000fe200078e60ff */
[----:B0-----:R-:W-:Y:S01]  /*1050*/  IMAD.WIDE R18, R19, 0x4, R16 ;  /* 0x0000000413127825 */ /* 0x001fe200078e0210 */
[----:B------:R-:W-:-:S03]  /*1060*/  IADD3 R2, R20, UR4, RZ ;  /* 0x0000000414027c10 */ /* 0x000fc6000fffe0ff */
[--C-:B------:R-:W-:Y:S01]  /*1070*/  IMAD.WIDE R20, R21, 0x4, R16.reuse ;  /* 0x0000000415147825 */ /* 0x100fe200078e0210 */
[----:B-1----:R0:W-:Y:S03]  /*1080*/  @!P0 STG.E.128 desc[UR6][R18.64], R12 ;  /* 0x0000000c12008986 */ /* 0x0021e6000c101d06 */
[----:B------:R-:W-:Y:S01]  /*1090*/  IMAD.WIDE R22, R23, 0x4, R16 ;  /* 0x0000000417167825 */ /* 0x000fe200078e0210 */
[----:B--2---:R0:W-:Y:S01]  /*10a0*/  @!P1 STG.E.128 desc[UR6][R20.64], R8 ;  /* 0x0000000814009986 */ /* 0x0041e2000c101d06 */
[----:B------:R-:W-:-:S03]  /*10b0*/  LEA R2, R3, R2, 0x2 ;  /* 0x0000000203027211 */ /* 0x000fc600078e10ff */
[----:B---3--:R0:W-:Y:S02]  /*10c0*/  @!P2 STG.E.128 desc[UR6][R22.64], R4 ;  /* 0x000000041600a986 */ /* 0x0081e4000c101d06 */
[----:B0-----:R-:W-:Y:S05]  /*10d0*/  @P3 EXIT ;  /* 0x000000000000394d */ /* 0x001fea0003800000 */
[----:B0-----:R-:W0:Y:S01]  /*10e0*/  LDS.128 R4, [R2+0x3000] ;  /* 0x0030000002047984 */ /* 0x001e220000000c00 */
[----:B------:R-:W-:-:S05]  /*10f0*/  LEA R49, R0, R49, 0xc ;  /* 0x0000003100317211 */ /* 0x000fca00078e60ff */
[----:B------:R-:W-:-:S05]  /*1100*/  IMAD.WIDE R16, R49, 0x4, R16 ;  /* 0x0000000431107825 */ /* 0x000fca00078e0210 */
[----:B0-----:R-:W-:Y:S01]  /*1110*/  STG.E.128 desc[UR6][R16.64], R4 ;  /* 0x0000000410007986 */ /* 0x001fe2000c101d06 */
[----:B------:R-:W-:Y:S05]  /*1120*/  EXIT ;  /* 0x000000000000794d */ /* 0x000fea0003800000 */
.L_x_0:
[----:B------:R-:W-:-:S00]  /*1130*/  BRA `(.L_x_0) ;  /* 0xfffffffc00fc7947 */ /* 0x000fc0000383ffff */
[----:B------:R-:W-:-:S00]  /*1140*/  NOP ;  /* 0x0000000000007918 */ /* 0x000fc00000000000 */
        /* <DEDUP_REMOVED lines=11> */
.L_x_1:


//--------------------- .nv.global.init           --------------------------
	.section	.nv.global.init,"aw",@progbits
.nv.global.init:
	.type		_$_str,@object
	.size		_$_str,(_$_str_$_2 - _$_str)
_$_str:
        /*0000*/ 	.byte	0x5f, 0x5f, 0x43, 0x55, 0x44, 0x41, 0x5f, 0x46, 0x54, 0x5a, 0x00
	.type		_$_str_$_2,@object
	.size		_$_str_$_2,(.L_1 - _$_str_$_2)
_$_str_$_2:
        /*000b*/ 	.byte	0x5f, 0x5f, 0x43, 0x55, 0x44, 0x41, 0x5f, 0x50, 0x52, 0x45, 0x43, 0x5f, 0x53, 0x51, 0x52, 0x54
        /*001b*/ 	.byte	0x00
.L_1:


//--------------------- .nv.shared.triton_poi_fused__native_batch_norm_legit_no_training_add_2 --------------------------
	.section	.nv.shared.triton_poi_fused__native_batch_norm_legit_no_training_add_2,"aw",@nobits
	.sectionflags	@""
	.align	16
	.zero		1024


//--------------------- .nv.constant0.triton_poi_fused__native_batch_norm_legit_no_training_add_2 --------------------------
	.section	.nv.constant0.triton_poi_fused__native_batch_norm_legit_no_training_add_2,"a",@progbits
	.sectionflags	@""
	.align	4
.nv.constant0.triton_poi_fused__native_batch_norm_legit_no_training_add_2:
	.zero		592
